	.headerflags	@"EF_CUDA_TEXMODE_UNIFIED EF_CUDA_64BIT_ADDRESS EF_CUDA_ACCELERATORS EF_CUDA_SM90 EF_CUDA_VIRTUAL_SM(EF_CUDA_SM90)"
	.elftype	@"ET_EXEC"


//--------------------- .nv.info                  --------------------------
	.section	.nv.info,"",@"SHT_CUDA_INFO"
	.align	4


	//----- nvinfo : EIATTR_REGCOUNT
	.align		4
        /*0000*/ 	.byte	0x04, 0x2f
        /*0002*/ 	.short	(.L_3 - .L_2)
	.align		4
.L_2:
        /*0004*/ 	.word	index@(triton_poi_fused__native_batch_norm_legit_no_training_relu_37)
        /*0008*/ 	.word	0x00000024


	//----- nvinfo : EIATTR_MIN_STACK_SIZE
	.align		4
.L_3:
        /*000c*/ 	.byte	0x04, 0x12
        /*000e*/ 	.short	(.L_5 - .L_4)
	.align		4
.L_4:
        /*0010*/ 	.word	index@(triton_poi_fused__native_batch_norm_legit_no_training_relu_37)
        /*0014*/ 	.word	0x00000000


	//----- nvinfo : EIATTR_FRAME_SIZE
	.align		4
.L_5:
        /*0018*/ 	.byte	0x04, 0x11
        /*001a*/ 	.short	(.L_7 - .L_6)
	.align		4
.L_6:
        /*001c*/ 	.word	index@(triton_poi_fused__native_batch_norm_legit_no_training_relu_37)
        /*0020*/ 	.word	0x00000000


	//----- nvinfo : EIATTR_MIN_STACK_SIZE
	.align		4
.L_7:
        /*0024*/ 	.byte	0x04, 0x12
        /*0026*/ 	.short	(.L_9 - .L_8)
	.align		4
.L_8:
        /*0028*/ 	.word	index@(triton_poi_fused__native_batch_norm_legit_no_training_relu_37)
        /*002c*/ 	.word	0x00000000
.L_9:


//--------------------- .nv.info.triton_poi_fused__native_batch_norm_legit_no_training_relu_37 --------------------------
	.section	.nv.info.triton_poi_fused__native_batch_norm_legit_no_training_relu_37,"",@"SHT_CUDA_INFO"
	.sectionflags	@""
	.align	4


	//----- nvinfo : EIATTR_CUDA_API_VERSION
	.align		4
        /*0000*/ 	.byte	0x04, 0x37
        /*0002*/ 	.short	(.L_11 - .L_10)
.L_10:
        /*0004*/ 	.word	0x0000007c


	//----- nvinfo : EIATTR_KPARAM_INFO
	.align		4
.L_11:
        /*0008*/ 	.byte	0x04, 0x17
        /*000a*/ 	.short	(.L_13 - .L_12)
.L_12:
        /*000c*/ 	.word	0x00000000
        /*0010*/ 	.short	0x0006
        /*0012*/ 	.short	0x0030
        /*0014*/ 	.byte	0x00, 0xf0, 0x11, 0x00


	//----- nvinfo : EIATTR_KPARAM_INFO
	.align		4
.L_13:
        /*0018*/ 	.byte	0x04, 0x17
        /*001a*/ 	.short	(.L_15 - .L_14)
.L_14:
        /*001c*/ 	.word	0x00000000
        /*0020*/ 	.short	0x0005
        /*0022*/ 	.short	0x0028
        /*0024*/ 	.byte	0x00, 0xf4, 0x21, 0x00


	//----- nvinfo : EIATTR_KPARAM_INFO
	.align		4
.L_15:
        /*0028*/ 	.byte	0x04, 0x17
        /*002a*/ 	.short	(.L_17 - .L_16)
.L_16:
        /*002c*/ 	.word	0x00000000
        /*0030*/ 	.short	0x0004
        /*0032*/ 	.short	0x0020
        /*0034*/ 	.byte	0x00, 0xf4, 0x21, 0x00


	//----- nvinfo : EIATTR_KPARAM_INFO
	.align		4
.L_17:
        /*0038*/ 	.byte	0x04, 0x17
        /*003a*/ 	.short	(.L_19 - .L_18)
.L_18:
        /*003c*/ 	.word	0x00000000
        /*0040*/ 	.short	0x0003
        /*0042*/ 	.short	0x0018
        /*0044*/ 	.byte	0x00, 0xf4, 0x21, 0x00


	//----- nvinfo : EIATTR_KPARAM_INFO
	.align		4
.L_19:
        /*0048*/ 	.byte	0x04, 0x17
        /*004a*/ 	.short	(.L_21 - .L_20)
.L_20:
        /*004c*/ 	.word	0x00000000
        /*0050*/ 	.short	0x0002
        /*0052*/ 	.short	0x0010
        /*0054*/ 	.byte	0x00, 0xf4, 0x21, 0x00


	//----- nvinfo : EIATTR_KPARAM_INFO
	.align		4
.L_21:
        /*0058*/ 	.byte	0x04, 0x17
        /*005a*/ 	.short	(.L_23 - .L_22)
.L_22:
        /*005c*/ 	.word	0x00000000
        /*0060*/ 	.short	0x0001
        /*0062*/ 	.short	0x0008
        /*0064*/ 	.byte	0x00, 0xf4, 0x21, 0x00


	//----- nvinfo : EIATTR_KPARAM_INFO
	.align		4
.L_23:
        /*0068*/ 	.byte	0x04, 0x17
        /*006a*/ 	.short	(.L_25 - .L_24)
.L_24:
        /*006c*/ 	.word	0x00000000
        /*0070*/ 	.short	0x0000
        /*0072*/ 	.short	0x0000
        /*0074*/ 	.byte	0x00, 0xf4, 0x21, 0x00


	//----- nvinfo : EIATTR_SPARSE_MMA_MASK
	.align		4
.L_25:
        /*0078*/ 	.byte	0x03, 0x50
        /*007a*/ 	.short	0x0000


	//----- nvinfo : EIATTR_MAXREG_COUNT
	.align		4
        /*007c*/ 	.byte	0x03, 0x1b
        /*007e*/ 	.short	0x00ff


	//----- nvinfo : EIATTR_EXIT_INSTR_OFFSETS
	.align		4
        /*0080*/ 	.byte	0x04, 0x1c
        /*0082*/ 	.short	(.L_27 - .L_26)


	//   ....[0]....
.L_26:
        /*0084*/ 	.word	0x00000b30


	//   ....[1]....
        /*0088*/ 	.word	0x00000b50


	//----- nvinfo : EIATTR_REQNTID
	.align		4
.L_27:
        /*008c*/ 	.byte	0x04, 0x10
        /*008e*/ 	.short	(.L_29 - .L_28)
.L_28:
        /*0090*/ 	.word	0x00000080
        /*0094*/ 	.word	0x00000001
        /*0098*/ 	.word	0x00000001


	//----- nvinfo : EIATTR_CBANK_PARAM_SIZE
	.align		4
.L_29:
        /*009c*/ 	.byte	0x03, 0x19
        /*009e*/ 	.short	0x0034


	//----- nvinfo : EIATTR_PARAM_CBANK
	.align		4
        /*00a0*/ 	.byte	0x04, 0x0a
        /*00a2*/ 	.short	(.L_31 - .L_30)
	.align		4
.L_30:
        /*00a4*/ 	.word	index@(.nv.constant0.triton_poi_fused__native_batch_norm_legit_no_training_relu_37)
        /*00a8*/ 	.short	0x0210
        /*00aa*/ 	.short	0x0034


	//----- nvinfo : EIATTR_SW_WAR
	.align		4
.L_31:
        /*00ac*/ 	.byte	0x04, 0x36
        /*00ae*/ 	.short	(.L_33 - .L_32)
.L_32:
        /*00b0*/ 	.word	0x00000008
.L_33:


//--------------------- .nv.callgraph             --------------------------
	.section	.nv.callgraph,"",@"SHT_CUDA_CALLGRAPH"
	.align	4
	.sectionentsize	8
	.align		4
        /*0000*/ 	.word	0x00000000
	.align		4
        /*0004*/ 	.word	0xffffffff
	.align		4
        /*0008*/ 	.word	0x00000000
	.align		4
        /*000c*/ 	.word	0xfffffffe
	.align		4
        /*0010*/ 	.word	0x00000000
	.align		4
        /*0014*/ 	.word	0xfffffffd
	.align		4
        /*0018*/ 	.word	0x00000000
	.align		4
        /*001c*/ 	.word	0xfffffffc


//--------------------- .nv.constant4             --------------------------
	.section	.nv.constant4,"a",@progbits
	.align	8
	.align		8
.nv.constant4:
        /*0000*/ 	.dword	_$_str
	.align		8
        /*0008*/ 	.dword	_$_str_$_2


//--------------------- .text.triton_poi_fused__native_batch_norm_legit_no_training_relu_37 --------------------------
	.section	.text.triton_poi_fused__native_batch_norm_legit_no_training_relu_37,"ax",@progbits
	.align	128
        .global         triton_poi_fused__native_batch_norm_legit_no_training_relu_37
        .type           triton_poi_fused__native_batch_norm_legit_no_training_relu_37,@function
        .size           triton_poi_fused__native_batch_norm_legit_no_training_relu_37,(.L_x_1 - triton_poi_fused__native_batch_norm_legit_no_training_relu_37)
        .other          triton_poi_fused__native_batch_norm_legit_no_training_relu_37,@"STO_CUDA_ENTRY STV_DEFAULT"
triton_poi_fused__native_batch_norm_legit_no_training_relu_37:
.text.triton_poi_fused__native_batch_norm_legit_no_training_relu_37:
[----:B------:R-:W0:Y:S02]  /*0000*/  LDC R1, c[0x0][0x28] ;  /* 0x00000a00ff017b82 */ /* 0x000e240000000800 */
[----:B------:R-:W1:Y:S01]  /*0010*/  S2R R0, SR_TID.X ;  /* 0x0000000000007919 */ /* 0x000e620000002100 */
[----:B------:R-:W2:Y:S01]  /*0020*/  LDC.64 R28, c[0x0][0x220] ;  /* 0x00008800ff1c7b82 */ /* 0x000ea20000000a00 */
[----:B------:R-:W3:Y:S07]  /*0030*/  S2R R3, SR_CTAID.X ;  /* 0x0000000000037919 */ /* 0x000eee0000002500 */
[----:B------:R-:W4:Y:S01]  /*0040*/  LDC.64 R32, c[0x0][0x210] ;  /* 0x00008400ff207b82 */ /* 0x000f220000000a00 */
[----:B------:R-:W-:Y:S01]  /*0050*/  ULDC.64 UR4, c[0x0][0x208] ;  /* 0x0000820000047ab9 */ /* 0x000fe20000000a00 */
[----:B------:R-:W-:-:S02]  /*0060*/  CS2R R4, SRZ ;  /* 0x0000000000047805 */ /* 0x000fc4000001ff00 */
[----:B------:R-:W-:Y:S02]  /*0070*/  CS2R R6, SRZ ;  /* 0x0000000000067805 */ /* 0x000fe4000001ff00 */
[----:B------:R-:W-:Y:S02]  /*0080*/  CS2R R8, SRZ ;  /* 0x0000000000087805 */ /* 0x000fe4000001ff00 */
[----:B------:R-:W-:Y:S01]  /*0090*/  CS2R R10, SRZ ;  /* 0x00000000000a7805 */ /* 0x000fe2000001ff00 */
[----:B------:R-:W5:Y:S01]  /*00a0*/  LDC.64 R30, c[0x0][0x218] ;  /* 0x00008600ff1e7b82 */ /* 0x000f620000000a00 */
[----:B-1----:R-:W-:-:S04]  /*00b0*/  SHF.L.U32 R0, R0, 0x2, RZ ;  /* 0x0000000200007819 */ /* 0x002fc800000006ff */
[----:B------:R-:W-:Y:S02]  /*00c0*/  LOP3.LUT R0, R0, 0x1fc, RZ, 0xc0, !PT ;  /* 0x000001fc00007812 */ /* 0x000fe400078ec0ff */
[----:B---3--:R-:W-:Y:S02]  /*00d0*/  SHF.R.S32.HI R2, RZ, 0x15, R3 ;  /* 0x00000015ff027819 */ /* 0x008fe40000011403 */
[----:B------:R-:W-:Y:S02]  /*00e0*/  LEA R0, R3, R0, 0xa ;  /* 0x0000000003007211 */ /* 0x000fe400078e50ff */
[----:B------:R-:W-:Y:S02]  /*00f0*/  SGXT R3, R2, 0x1 ;  /* 0x000000010203781a */ /* 0x000fe40000000200 */
[----:B------:R-:W-:Y:S02]  /*0100*/  ISETP.GE.AND P1, PT, R0, 0x70800, PT ;  /* 0x000708000000780c */ /* 0x000fe40003f26270 */
[----:B------:R-:W-:-:S02]  /*0110*/  CS2R R12, SRZ ;  /* 0x00000000000c7805 */ /* 0x000fc4000001ff00 */
[----:B------:R-:W-:Y:S02]  /*0120*/  LEA.HI R3, R3, R0, RZ, 0x7 ;  /* 0x0000000003037211 */ /* 0x000fe400078f38ff */
[----:B------:R-:W-:Y:S01]  /*0130*/  CS2R R14, SRZ ;  /* 0x00000000000e7805 */ /* 0x000fe2000001ff00 */
[----:B----4-:R-:W-:Y:S01]  /*0140*/  IMAD.WIDE R32, R0, 0x4, R32 ;  /* 0x0000000400207825 */ /* 0x010fe200078e0220 */
[----:B------:R-:W-:-:S04]  /*0150*/  LOP3.LUT R3, R3, 0xffffff80, RZ, 0xc0, !PT ;  /* 0xffffff8003037812 */ /* 0x000fc800078ec0ff */
[----:B------:R-:W-:Y:S01]  /*0160*/  IADD3 R2, R0, -R3, RZ ;  /* 0x8000000300027210 */ /* 0x000fe20007ffe0ff */
[----:B------:R-:W3:Y:S04]  /*0170*/  @!P1 LDG.E.128 R4, desc[UR4][R32.64] ;  /* 0x0000000420049981 */ /* 0x000ee8000c1e1d00 */
[----:B--2---:R-:W-:-:S04]  /*0180*/  IMAD.WIDE R28, R2, 0x4, R28 ;  /* 0x00000004021c7825 */ /* 0x004fc800078e021c */
[----:B-----5:R-:W-:Y:S01]  /*0190*/  IMAD.WIDE R30, R2, 0x4, R30 ;  /* 0x00000004021e7825 */ /* 0x020fe200078e021e */
[----:B------:R-:W2:Y:S04]  /*01a0*/  @!P1 LDG.E.EL.128 R12, desc[UR4][R28.64] ;  /* 0x000000041c0c9981 */ /* 0x000ea8000c2e1d00 */
[----:B------:R-:W3:Y:S01]  /*01b0*/  @!P1 LDG.E.EL.128 R8, desc[UR4][R30.64] ;  /* 0x000000041e089981 */ /* 0x000ee2000c2e1d00 */
[----:B------:R-:W-:-:S04]  /*01c0*/  IADD3 R3, R0, 0x200, RZ ;  /* 0x0000020000037810 */ /* 0x000fc80007ffe0ff */
[----:B------:R-:W-:Y:S02]  /*01d0*/  ISETP.GE.AND P0, PT, R3, 0x70800, PT ;  /* 0x000708000300780c */ /* 0x000fe40003f06270 */
[----:B------:R-:W-:Y:S02]  /*01e0*/  CS2R R24, SRZ ;  /* 0x0000000000187805 */ /* 0x000fe4000001ff00 */
[----:B------:R-:W-:Y:S02]  /*01f0*/  CS2R R26, SRZ ;  /* 0x00000000001a7805 */ /* 0x000fe4000001ff00 */
[----:B------:R-:W-:Y:S02]  /*0200*/  CS2R R16, SRZ ;  /* 0x0000000000107805 */ /* 0x000fe4000001ff00 */
[----:B------:R-:W-:Y:S02]  /*0210*/  CS2R R18, SRZ ;  /* 0x0000000000127805 */ /* 0x000fe4000001ff00 */
[----:B------:R-:W-:-:S02]  /*0220*/  CS2R R20, SRZ ;  /* 0x0000000000147805 */ /* 0x000fc4000001ff00 */
[----:B------:R-:W-:Y:S01]  /*0230*/  CS2R R22, SRZ ;  /* 0x0000000000167805 */ /* 0x000fe2000001ff00 */
[----:B------:R-:W4:Y:S04]  /*0240*/  @!P0 LDG.E.EL.128 R24, desc[UR4][R28.64] ;  /* 0x000000041c188981 */ /* 0x000f28000c2e1d00 */
[----:B------:R-:W5:Y:S04]  /*0250*/  @!P0 LDG.E.128 R16, desc[UR4][R32.64+0x800] ;  /* 0x0008000420108981 */ /* 0x000f68000c1e1d00 */
[----:B------:R1:W5:Y:S01]  /*0260*/  @!P0 LDG.E.EL.128 R20, desc[UR4][R30.64] ;  /* 0x000000041e148981 */ /* 0x000362000c2e1d00 */
[----:B------:R-:W-:Y:S01]  /*0270*/  HFMA2.MMA R3, -RZ, RZ, 1.625, 0 ;  /* 0x3e800000ff037435 */ /* 0x000fe200000001ff */
[----:B-1----:R-:W1:Y:S02]  /*0280*/  LDC.64 R30, c[0x0][0x230] ;  /* 0x00008c00ff1e7b82 */ /* 0x002e640000000a00 */
[----:B-1----:R-:W-:-:S04]  /*0290*/  IMAD.WIDE R30, R2, 0x4, R30 ;  /* 0x00000004021e7825 */ /* 0x002fc800078e021e */
[----:B--2---:R-:W-:Y:S01]  /*02a0*/  FADD R12, R12, 0.0010000000474974513054 ;  /* 0x3a83126f0c0c7421 */ /* 0x004fe20000000000 */
[----:B---3--:R-:W-:-:S05]  /*02b0*/  FADD R5, -R9, R5 ;  /* 0x0000000509057221 */ /* 0x008fca0000000100 */
[----:B------:R-:W1:Y:S01]  /*02c0*/  MUFU.SQRT R12, R12 ;  /* 0x0000000c000c7308 */ /* 0x000e620000002000 */
[----:B------:R-:W-:Y:S01]  /*02d0*/  FADD R9, R13, 0.0010000000474974513054 ;  /* 0x3a83126f0d097421 */ /* 0x000fe20000000000 */
[----:B------:R-:W-:Y:S01]  /*02e0*/  FADD R4, -R8, R4 ;  /* 0x0000000408047221 */ /* 0x000fe20000000100 */
[----:B------:R-:W-:Y:S01]  /*02f0*/  FADD R8, R14, 0.0010000000474974513054 ;  /* 0x3a83126f0e087421 */ /* 0x000fe20000000000 */
[----:B------:R-:W-:-:S04]  /*0300*/  FADD R14, R15, 0.0010000000474974513054 ;  /* 0x3a83126f0f0e7421 */ /* 0x000fc80000000000 */
[----:B------:R-:W2:Y:S01]  /*0310*/  MUFU.SQRT R9, R9 ;  /* 0x0000000900097308 */ /* 0x000ea20000002000 */
[----:B-1----:R-:W-:-:S07]  /*0320*/  FSETP.GT.AND P5, PT, R12, 8.50705917302346158658e+37, PT ;  /* 0x7e8000000c00780b */ /* 0x002fce0003fa4000 */
[----:B------:R-:W1:Y:S01]  /*0330*/  MUFU.SQRT R8, R8 ;  /* 0x0000000800087308 */ /* 0x000e620000002000 */
[----:B------:R-:W-:Y:S01]  /*0340*/  FSETP.GEU.AND P2, PT, R12, 1.175494350822287508e-38, PT ;  /* 0x008000000c00780b */ /* 0x000fe20003f4e000 */
[----:B----4-:R-:W-:-:S06]  /*0350*/  FADD R24, R24, 0.0010000000474974513054 ;  /* 0x3a83126f18187421 */ /* 0x010fcc0000000000 */
[----:B------:R-:W3:Y:S01]  /*0360*/  MUFU.SQRT R14, R14 ;  /* 0x0000000e000e7308 */ /* 0x000ee20000002000 */
[C---:B--2---:R-:W-:Y:S01]  /*0370*/  FSETP.GT.AND P3, PT, R9.reuse, 8.50705917302346158658e+37, PT ;  /* 0x7e8000000900780b */ /* 0x044fe20003f64000 */
[----:B------:R-:W-:Y:S01]  /*0380*/  FADD R10, -R10, R6 ;  /* 0x000000060a0a7221 */ /* 0x000fe20000000100 */
[----:B------:R-:W-:Y:S01]  /*0390*/  FSETP.GEU.AND P4, PT, R9, 1.175494350822287508e-38, PT ;  /* 0x008000000900780b */ /* 0x000fe20003f8e000 */
[----:B------:R-:W-:Y:S01]  /*03a0*/  @P5 FMUL R12, R12, 0.25 ;  /* 0x3e8000000c0c5820 */ /* 0x000fe20000400000 */
[----:B------:R-:W-:-:S03]  /*03b0*/  FSEL R6, R3, 1, P5 ;  /* 0x3f80000003067808 */ /* 0x000fc60002800000 */
[----:B------:R-:W2:Y:S01]  /*03c0*/  MUFU.SQRT R15, R24 ;  /* 0x00000018000f7308 */ /* 0x000ea20000002000 */
[----:B------:R-:W-:Y:S01]  /*03d0*/  FADD R13, R25, 0.0010000000474974513054 ;  /* 0x3a83126f190d7421 */ /* 0x000fe20000000000 */
[----:B------:R-:W-:Y:S01]  /*03e0*/  FADD R26, R26, 0.0010000000474974513054 ;  /* 0x3a83126f1a1a7421 */ /* 0x000fe20000000000 */
[----:B------:R-:W-:Y:S01]  /*03f0*/  @!P2 FMUL R12, R12, 16777216 ;  /* 0x4b8000000c0ca820 */ /* 0x000fe20000400000 */
[----:B------:R-:W-:Y:S01]  /*0400*/  @!P2 FMUL R6, R6, 16777216 ;  /* 0x4b8000000606a820 */ /* 0x000fe20000400000 */
[----:B-1----:R-:W-:Y:S01]  /*0410*/  FSETP.GT.AND P6, PT, R8, 8.50705917302346158658e+37, PT ;  /* 0x7e8000000800780b */ /* 0x002fe20003fc4000 */
[----:B-----5:R-:W-:Y:S01]  /*0420*/  FADD R16, -R20, R16 ;  /* 0x0000001014107221 */ /* 0x020fe20000000100 */
[----:B---3--:R-:W-:Y:S01]  /*0430*/  FSETP.GT.AND P2, PT, R14, 8.50705917302346158658e+37, PT ;  /* 0x7e8000000e00780b */ /* 0x008fe20003f44000 */
[----:B------:R-:W1:Y:S01]  /*0440*/  MUFU.SQRT R13, R13 ;  /* 0x0000000d000d7308 */ /* 0x000e620000002000 */
[----:B------:R-:W-:Y:S01]  /*0450*/  FSEL R20, R3, 1, P3 ;  /* 0x3f80000003147808 */ /* 0x000fe20001800000 */
[----:B------:R-:W-:Y:S01]  /*0460*/  @P3 FMUL R9, R9, 0.25 ;  /* 0x3e80000009093820 */ /* 0x000fe20000400000 */
[----:B------:R-:W-:-:S02]  /*0470*/  FSETP.GEU.AND P5, PT, R8, 1.175494350822287508e-38, PT ;  /* 0x008000000800780b */ /* 0x000fc40003fae000 */
[----:B------:R-:W-:-:S03]  /*0480*/  FSETP.GEU.AND P3, PT, R14, 1.175494350822287508e-38, PT ;  /* 0x008000000e00780b */ /* 0x000fc60003f6e000 */
[----:B------:R-:W3:Y:S01]  /*0490*/  MUFU.SQRT R25, R26 ;  /* 0x0000001a00197308 */ /* 0x000ee20000002000 */
[----:B------:R-:W-:Y:S01]  /*04a0*/  @!P4 FMUL R9, R9, 16777216 ;  /* 0x4b8000000909c820 */ /* 0x000fe20000400000 */
[----:B------:R-:W-:Y:S01]  /*04b0*/  @!P4 FMUL R20, R20, 16777216 ;  /* 0x4b8000001414c820 */ /* 0x000fe20000400000 */
[----:B--2---:R-:W-:Y:S01]  /*04c0*/  FSETP.GT.AND P4, PT, R15, 8.50705917302346158658e+37, PT ;  /* 0x7e8000000f00780b */ /* 0x004fe20003f84000 */
[----:B------:R-:W-:Y:S01]  /*04d0*/  FADD R11, -R11, R7 ;  /* 0x000000070b0b7221 */ /* 0x000fe20000000100 */
[C---:B------:R-:W-:Y:S01]  /*04e0*/  FSEL R24, R3.reuse, 1, P6 ;  /* 0x3f80000003187808 */ /* 0x040fe20003000000 */
[----:B------:R-:W-:Y:S02]  /*04f0*/  @P6 FMUL R8, R8, 0.25 ;  /* 0x3e80000008086820 */ /* 0x000fe40000400000 */
[----:B------:R2:W4:Y:S01]  /*0500*/  MUFU.RCP R7, R12 ;  /* 0x0000000c00077308 */ /* 0x0005220000001000 */
[----:B------:R-:W-:Y:S01]  /*0510*/  @P2 FMUL R14, R14, 0.25 ;  /* 0x3e8000000e0e2820 */ /* 0x000fe20000400000 */
[----:B------:R-:W-:Y:S01]  /*0520*/  @!P5 FMUL R8, R8, 16777216 ;  /* 0x4b8000000808d820 */ /* 0x000fe20000400000 */
[----:B------:R-:W-:Y:S01]  /*0530*/  @!P5 FMUL R24, R24, 16777216 ;  /* 0x4b8000001818d820 */ /* 0x000fe20000400000 */
[----:B--2---:R-:W-:Y:S01]  /*0540*/  FSEL R12, R3, 1, P2 ;  /* 0x3f800000030c7808 */ /* 0x004fe20001000000 */
[----:B------:R-:W-:Y:S01]  /*0550*/  @!P3 FMUL R14, R14, 16777216 ;  /* 0x4b8000000e0eb820 */ /* 0x000fe20000400000 */
[----:B-1----:R-:W-:-:S03]  /*0560*/  FSETP.GT.AND P5, PT, R13, 8.50705917302346158658e+37, PT ;  /* 0x7e8000000d00780b */ /* 0x002fc60003fa4000 */
[----:B------:R-:W-:Y:S01]  /*0570*/  @!P3 FMUL R12, R12, 16777216 ;  /* 0x4b8000000c0cb820 */ /* 0x000fe20000400000 */
[----:B---3--:R-:W-:Y:S01]  /*0580*/  FSETP.GT.AND P3, PT, R25, 8.50705917302346158658e+37, PT ;  /* 0x7e8000001900780b */ /* 0x008fe20003f64000 */
[----:B------:R-:W-:Y:S01]  /*0590*/  FADD R17, -R21, R17 ;  /* 0x0000001115117221 */ /* 0x000fe20000000100 */
[C---:B------:R-:W-:Y:S01]  /*05a0*/  FSETP.GEU.AND P6, PT, R15.reuse, 1.175494350822287508e-38, PT ;  /* 0x008000000f00780b */ /* 0x040fe20003fce000 */
[----:B------:R-:W-:Y:S01]  /*05b0*/  @P4 FMUL R15, R15, 0.25 ;  /* 0x3e8000000f0f4820 */ /* 0x000fe20000400000 */
[----:B------:R-:W-:Y:S01]  /*05c0*/  FSEL R21, R3, 1, P4 ;  /* 0x3f80000003157808 */ /* 0x000fe20002000000 */
[----:B------:R-:W1:Y:S01]  /*05d0*/  MUFU.RCP R29, R14 ;  /* 0x0000000e001d7308 */ /* 0x000e620000001000 */
[----:B------:R-:W-:Y:S02]  /*05e0*/  FSETP.GEU.AND P2, PT, R13, 1.175494350822287508e-38, PT ;  /* 0x008000000d00780b */ /* 0x000fe40003f4e000 */
[----:B------:R-:W-:Y:S01]  /*05f0*/  FSETP.GEU.AND P4, PT, R25, 1.175494350822287508e-38, PT ;  /* 0x008000001900780b */ /* 0x000fe20003f8e000 */
[----:B------:R-:W-:-:S04]  /*0600*/  FADD R23, -R23, R19 ;  /* 0x0000001317177221 */ /* 0x000fc80000000100 */
[----:B------:R-:W2:Y:S01]  /*0610*/  MUFU.RCP R33, R8 ;  /* 0x0000000800217308 */ /* 0x000ea20000001000 */
[----:B----4-:R-:W-:Y:S01]  /*0620*/  FMUL R19, R7, R6 ;  /* 0x0000000607137220 */ /* 0x010fe20000400000 */
[----:B------:R-:W-:Y:S01]  /*0630*/  @P5 FMUL R13, R13, 0.25 ;  /* 0x3e8000000d0d5820 */ /* 0x000fe20000400000 */
[----:B------:R-:W3:Y:S01]  /*0640*/  LDC.64 R6, c[0x0][0x228] ;  /* 0x00008a00ff067b82 */ /* 0x000ee20000000a00 */
[----:B------:R-:W-:-:S04]  /*0650*/  @P3 FMUL R25, R25, 0.25 ;  /* 0x3e80000019193820 */ /* 0x000fc80000400000 */
[----:B------:R-:W4:Y:S01]  /*0660*/  MUFU.RCP R9, R9 ;  /* 0x0000000900097308 */ /* 0x000f220000001000 */
[----:B------:R-:W-:Y:S01]  /*0670*/  @!P6 FMUL R15, R15, 16777216 ;  /* 0x4b8000000f0fe820 */ /* 0x000fe20000400000 */
[----:B------:R-:W-:Y:S01]  /*0680*/  @!P2 FMUL R13, R13, 16777216 ;  /* 0x4b8000000d0da820 */ /* 0x000fe20000400000 */
[----:B------:R-:W-:Y:S01]  /*0690*/  @!P4 FMUL R25, R25, 16777216 ;  /* 0x4b8000001919c820 */ /* 0x000fe20000400000 */
[----:B-1----:R-:W-:Y:S01]  /*06a0*/  FMUL R12, R29, R12 ;  /* 0x0000000c1d0c7220 */ /* 0x002fe20000400000 */
[----:B--2---:R-:W-:-:S03]  /*06b0*/  FMUL R33, R33, R24 ;  /* 0x0000001821217220 */ /* 0x004fc60000400000 */
[----:B------:R1:W2:Y:S08]  /*06c0*/  MUFU.RCP R8, R15 ;  /* 0x0000000f00087308 */ /* 0x0002b00000001000 */
[----:B------:R-:W5:Y:S01]  /*06d0*/  MUFU.RCP R26, R13 ;  /* 0x0000000d001a7308 */ /* 0x000f620000001000 */
[----:B----4-:R-:W-:Y:S01]  /*06e0*/  FMUL R24, R9, R20 ;  /* 0x0000001409187220 */ /* 0x010fe20000400000 */
[----:B-1----:R-:W-:-:S06]  /*06f0*/  FMUL R15, R33, R10 ;  /* 0x0000000a210f7220 */ /* 0x002fcc0000400000 */
[----:B------:R2:W1:Y:S01]  /*0700*/  MUFU.RCP R29, R25 ;  /* 0x00000019001d7308 */ /* 0x0004620000001000 */
[C---:B------:R-:W-:Y:S02]  /*0710*/  FSEL R9, R3.reuse, 1, P5 ;  /* 0x3f80000003097808 */ /* 0x040fe40002800000 */
[----:B------:R-:W-:Y:S01]  /*0720*/  FSEL R10, R3, 1, P3 ;  /* 0x3f800000030a7808 */ /* 0x000fe20001800000 */
[----:B------:R-:W-:Y:S02]  /*0730*/  @!P6 FMUL R21, R21, 16777216 ;  /* 0x4b8000001515e820 */ /* 0x000fe40000400000 */
[----:B------:R-:W-:Y:S02]  /*0740*/  @!P2 FMUL R9, R9, 16777216 ;  /* 0x4b8000000909a820 */ /* 0x000fe40000400000 */
[----:B------:R-:W-:Y:S01]  /*0750*/  @!P4 FMUL R10, R10, 16777216 ;  /* 0x4b8000000a0ac820 */ /* 0x000fe20000400000 */
[----:B------:R-:W-:Y:S01]  /*0760*/  FMUL R12, R12, R11 ;  /* 0x0000000b0c0c7220 */ /* 0x000fe20000400000 */
[----:B------:R-:W-:Y:S01]  /*0770*/  FMUL R24, R24, R5 ;  /* 0x0000000518187220 */ /* 0x000fe20000400000 */
[----:B------:R-:W-:Y:S01]  /*0780*/  FMUL R19, R19, R4 ;  /* 0x0000000413137220 */ /* 0x000fe20000400000 */
[----:B--2---:R-:W-:Y:S01]  /*0790*/  FMUL R25, R8, R21 ;  /* 0x0000001508197220 */ /* 0x004fe20000400000 */
[----:B-----5:R-:W-:Y:S01]  /*07a0*/  FMUL R26, R26, R9 ;  /* 0x000000091a1a7220 */ /* 0x020fe20000400000 */
[----:B---3--:R-:W-:-:S04]  /*07b0*/  IMAD.WIDE R32, R2, 0x4, R6 ;  /* 0x0000000402207825 */ /* 0x008fc800078e0206 */
[----:B-1----:R-:W-:Y:S01]  /*07c0*/  FMUL R29, R29, R10 ;  /* 0x0000000a1d1d7220 */ /* 0x002fe20000400000 */
[----:B------:R-:W-:Y:S02]  /*07d0*/  CS2R R8, SRZ ;  /* 0x0000000000087805 */ /* 0x000fe4000001ff00 */
[----:B------:R-:W-:Y:S02]  /*07e0*/  CS2R R10, SRZ ;  /* 0x00000000000a7805 */ /* 0x000fe4000001ff00 */
[----:B------:R-:W-:Y:S02]  /*07f0*/  CS2R R4, SRZ ;  /* 0x0000000000047805 */ /* 0x000fe4000001ff00 */
[----:B------:R-:W-:Y:S02]  /*0800*/  CS2R R6, SRZ ;  /* 0x0000000000067805 */ /* 0x000fe4000001ff00 */
[----:B------:R-:W2:Y:S04]  /*0810*/  @!P1 LDG.E.EL.128 R8, desc[UR4][R32.64] ;  /* 0x0000000420089981 */ /* 0x000ea8000c2e1d00 */
[----:B------:R-:W2:Y:S01]  /*0820*/  @!P1 LDG.E.EL.128 R4, desc[UR4][R30.64] ;  /* 0x000000041e049981 */ /* 0x000ea2000c2e1d00 */
[----:B------:R-:W-:-:S04]  /*0830*/  FADD R27, R27, 0.0010000000474974513054 ;  /* 0x3a83126f1b1b7421 */ /* 0x000fc80000000000 */
[----:B------:R-:W1:Y:S02]  /*0840*/  MUFU.SQRT R20, R27 ;  /* 0x0000001b00147308 */ /* 0x000e640000002000 */
[C---:B-1----:R-:W-:Y:S02]  /*0850*/  FSETP.GT.AND P2, PT, R20.reuse, 8.50705917302346158658e+37, PT ;  /* 0x7e8000001400780b */ /* 0x042fe40003f44000 */
[----:B------:R-:W-:-:S11]  /*0860*/  FSETP.GEU.AND P3, PT, R20, 1.175494350822287508e-38, PT ;  /* 0x008000001400780b */ /* 0x000fd60003f6e000 */
[----:B------:R-:W-:-:S04]  /*0870*/  @P2 FMUL R20, R20, 0.25 ;  /* 0x3e80000014142820 */ /* 0x000fc80000400000 */
[----:B------:R-:W-:-:S06]  /*0880*/  @!P3 FMUL R20, R20, 16777216 ;  /* 0x4b8000001414b820 */ /* 0x000fcc0000400000 */
[----:B------:R-:W1:Y:S01]  /*0890*/  MUFU.RCP R20, R20 ;  /* 0x0000001400147308 */ /* 0x000e620000001000 */
[----:B------:R-:W-:-:S05]  /*08a0*/  FSEL R3, R3, 1, P2 ;  /* 0x3f80000003037808 */ /* 0x000fca0001000000 */
[----:B------:R-:W-:Y:S01]  /*08b0*/  @!P3 FMUL R3, R3, 16777216 ;  /* 0x4b8000000303b820 */ /* 0x000fe20000400000 */
[----:B------:R-:W-:-:S03]  /*08c0*/  FADD R18, -R22, R18 ;  /* 0x0000001216127221 */ /* 0x000fc60000000100 */
[----:B-1----:R-:W-:Y:S01]  /*08d0*/  FMUL R2, R20, R3 ;  /* 0x0000000314027220 */ /* 0x002fe20000400000 */
[----:B------:R-:W-:-:S03]  /*08e0*/  CS2R R20, SRZ ;  /* 0x0000000000147805 */ /* 0x000fc6000001ff00 */
[----:B------:R-:W-:Y:S01]  /*08f0*/  FMUL R2, R2, R23 ;  /* 0x0000001702027220 */ /* 0x000fe20000400000 */
[----:B------:R-:W-:-:S06]  /*0900*/  CS2R R22, SRZ ;  /* 0x0000000000167805 */ /* 0x000fcc000001ff00 */
[----:B------:R-:W3:Y:S01]  /*0910*/  @!P0 LDG.E.EL.128 R20, desc[UR4][R30.64] ;  /* 0x000000041e148981 */ /* 0x000ee2000c2e1d00 */
[----:B--2---:R-:W-:Y:S01]  /*0920*/  FFMA R6, R15, R10, R6 ;  /* 0x0000000a0f067223 */ /* 0x004fe20000000006 */
[----:B------:R-:W-:Y:S01]  /*0930*/  FFMA R7, R12, R11, R7 ;  /* 0x0000000b0c077223 */ /* 0x000fe20000000007 */
[----:B------:R-:W-:Y:S02]  /*0940*/  CS2R R12, SRZ ;  /* 0x00000000000c7805 */ /* 0x000fe4000001ff00 */
[----:B------:R-:W-:Y:S01]  /*0950*/  CS2R R14, SRZ ;  /* 0x00000000000e7805 */ /* 0x000fe2000001ff00 */
[----:B------:R-:W1:Y:S05]  /*0960*/  LDC.64 R10, c[0x0][0x238] ;  /* 0x00008e00ff0a7b82 */ /* 0x000e6a0000000a00 */
[----:B------:R-:W3:Y:S01]  /*0970*/  @!P0 LDG.E.EL.128 R12, desc[UR4][R32.64] ;  /* 0x00000004200c8981 */ /* 0x000ee2000c2e1d00 */
[----:B------:R-:W-:Y:S01]  /*0980*/  FFMA R5, R24, R9, R5 ;  /* 0x0000000918057223 */ /* 0x000fe20000000005 */
[----:B------:R-:W-:Y:S01]  /*0990*/  FFMA R4, R19, R8, R4 ;  /* 0x0000000813047223 */ /* 0x000fe20000000004 */
[----:B------:R-:W-:Y:S01]  /*09a0*/  FSETP.GEU.AND P2, PT, R7, RZ, PT ;  /* 0x000000ff0700720b */ /* 0x000fe20003f4e000 */
[----:B------:R-:W-:Y:S01]  /*09b0*/  FMUL R29, R29, R18 ;  /* 0x000000121d1d7220 */ /* 0x000fe20000400000 */
[----:B------:R-:W-:Y:S01]  /*09c0*/  FSETP.GEU.AND P3, PT, R6, RZ, PT ;  /* 0x000000ff0600720b */ /* 0x000fe20003f6e000 */
[----:B------:R-:W-:Y:S01]  /*09d0*/  FMUL R26, R26, R17 ;  /* 0x000000111a1a7220 */ /* 0x000fe20000400000 */
[----:B------:R-:W-:Y:S01]  /*09e0*/  FSETP.GEU.AND P4, PT, R5, RZ, PT ;  /* 0x000000ff0500720b */ /* 0x000fe20003f8e000 */
[----:B------:R-:W-:Y:S01]  /*09f0*/  FMUL R25, R25, R16 ;  /* 0x0000001019197220 */ /* 0x000fe20000400000 */
[----:B------:R-:W-:-:S02]  /*0a00*/  FSETP.GEU.AND P5, PT, R4, RZ, PT ;  /* 0x000000ff0400720b */ /* 0x000fc40003fae000 */
[----:B------:R-:W-:Y:S02]  /*0a10*/  SEL R7, R7, RZ, P2 ;  /* 0x000000ff07077207 */ /* 0x000fe40001000000 */
[----:B------:R-:W-:Y:S02]  /*0a20*/  SEL R6, R6, RZ, P3 ;  /* 0x000000ff06067207 */ /* 0x000fe40001800000 */
[----:B------:R-:W-:Y:S02]  /*0a30*/  SEL R5, R5, RZ, P4 ;  /* 0x000000ff05057207 */ /* 0x000fe40002000000 */
[----:B------:R-:W-:Y:S01]  /*0a40*/  SEL R4, R4, RZ, P5 ;  /* 0x000000ff04047207 */ /* 0x000fe20002800000 */
[----:B-1----:R-:W-:-:S05]  /*0a50*/  IMAD.WIDE R10, R0, 0x4, R10 ;  /* 0x00000004000a7825 */ /* 0x002fca00078e020a */
[----:B------:R1:W-:Y:S01]  /*0a60*/  @!P1 STG.E.128 desc[UR4][R10.64], R4 ;  /* 0x000000040a009986 */ /* 0x0003e2000c101d04 */
[----:B---3--:R-:W-:Y:S01]  /*0a70*/  FFMA R2, R2, R15, R23 ;  /* 0x0000000f02027223 */ /* 0x008fe20000000017 */
[----:B------:R-:W-:Y:S01]  /*0a80*/  FFMA R14, R29, R14, R22 ;  /* 0x0000000e1d0e7223 */ /* 0x000fe20000000016 */
[----:B------:R-:W-:Y:S01]  /*0a90*/  FFMA R13, R26, R13, R21 ;  /* 0x0000000d1a0d7223 */ /* 0x000fe20000000015 */
[----:B------:R-:W-:Y:S02]  /*0aa0*/  FFMA R12, R25, R12, R20 ;  /* 0x0000000c190c7223 */ /* 0x000fe40000000014 */
[----:B------:R-:W-:Y:S02]  /*0ab0*/  FSETP.GEU.AND P1, PT, R2, RZ, PT ;  /* 0x000000ff0200720b */ /* 0x000fe40003f2e000 */
[----:B------:R-:W-:Y:S02]  /*0ac0*/  FSETP.GEU.AND P2, PT, R14, RZ, PT ;  /* 0x000000ff0e00720b */ /* 0x000fe40003f4e000 */
[----:B------:R-:W-:-:S02]  /*0ad0*/  FSETP.GEU.AND P3, PT, R13, RZ, PT ;  /* 0x000000ff0d00720b */ /* 0x000fc40003f6e000 */
[----:B------:R-:W-:Y:S02]  /*0ae0*/  FSETP.GEU.AND P4, PT, R12, RZ, PT ;  /* 0x000000ff0c00720b */ /* 0x000fe40003f8e000 */
[----:B------:R-:W-:Y:S02]  /*0af0*/  SEL R15, R2, RZ, P1 ;  /* 0x000000ff020f7207 */ /* 0x000fe40000800000 */
[----:B------:R-:W-:Y:S02]  /*0b00*/  SEL R14, R14, RZ, P2 ;  /* 0x000000ff0e0e7207 */ /* 0x000fe40001000000 */
[----:B------:R-:W-:Y:S02]  /*0b10*/  SEL R13, R13, RZ, P3 ;  /* 0x000000ff0d0d7207 */ /* 0x000fe40001800000 */
[----:B------:R-:W-:Y:S01]  /*0b20*/  SEL R12, R12, RZ, P4 ;  /* 0x000000ff0c0c7207 */ /* 0x000fe20002000000 */
[----:B-1----:R-:W-:Y:S06]  /*0b30*/  @P0 EXIT ;  /* 0x000000000000094d */ /* 0x002fec0003800000 */
[----:B------:R-:W-:Y:S01]  /*0b40*/  STG.E.128 desc[UR4][R10.64+0x800], R12 ;  /* 0x0008000c0a007986 */ /* 0x000fe2000c101d04 */
[----:B------:R-:W-:Y:S05]  /*0b50*/  EXIT ;  /* 0x000000000000794d */ /* 0x000fea0003800000 */
.L_x_0:
[----:B------:R-:W-:-:S00]  /*0b60*/  BRA `(.L_x_0) ;  /* 0xfffffffc00fc7947 */ /* 0x000fc0000383ffff */
[----:B------:R-:W-:-:S00]  /*0b70*/  NOP ;  /* 0x0000000000007918 */ /* 0x000fc00000000000 */
        /* <DEDUP_REMOVED lines=8> */
.L_x_1:


//--------------------- .nv.global.init           --------------------------
	.section	.nv.global.init,"aw",@progbits
.nv.global.init:
	.type		_$_str,@object
	.size		_$_str,(_$_str_$_2 - _$_str)
_$_str:
        /*0000*/ 	.byte	0x5f, 0x5f, 0x43, 0x55, 0x44, 0x41, 0x5f, 0x46, 0x54, 0x5a, 0x00
	.type		_$_str_$_2,@object
	.size		_$_str_$_2,(.L_1 - _$_str_$_2)
_$_str_$_2:
        /*000b*/ 	.byte	0x5f, 0x5f, 0x43, 0x55, 0x44, 0x41, 0x5f, 0x50, 0x52, 0x45, 0x43, 0x5f, 0x53, 0x51, 0x52, 0x54
        /*001b*/ 	.byte	0x00
.L_1:


//--------------------- .nv.constant0.triton_poi_fused__native_batch_norm_legit_no_training_relu_37 --------------------------
	.section	.nv.constant0.triton_poi_fused__native_batch_norm_legit_no_training_relu_37,"a",@progbits
	.sectionflags	@""
	.align	4
.nv.constant0.triton_poi_fused__native_batch_norm_legit_no_training_relu_37:
	.zero		580
